//
// Generated by NVIDIA NVVM Compiler
//
// Compiler Build ID: CL-36424714
// Cuda compilation tools, release 13.0, V13.0.88
// Based on NVVM 20.0.0
//

.version 9.0
.target sm_100
.address_size 64

	// .globl	sgemm_tn_128x32

.visible .entry sgemm_tn_128x32(
	.param .u64 .ptr .align 1 sgemm_tn_128x32_param_0,
	.param .u64 .ptr .align 1 sgemm_tn_128x32_param_1,
	.param .u64 .ptr .align 1 sgemm_tn_128x32_param_2,
	.param .f32 sgemm_tn_128x32_param_3,
	.param .f32 sgemm_tn_128x32_param_4,
	.param .u32 sgemm_tn_128x32_param_5,
	.param .u32 sgemm_tn_128x32_param_6,
	.param .u32 sgemm_tn_128x32_param_7,
	.param .u32 sgemm_tn_128x32_param_8,
	.param .u32 sgemm_tn_128x32_param_9,
	.param .u32 sgemm_tn_128x32_param_10,
	.param .u32 sgemm_tn_128x32_param_11,
	.param .u32 sgemm_tn_128x32_param_12,
	.param .u32 sgemm_tn_128x32_param_13,
	.param .u32 sgemm_tn_128x32_param_14,
	.param .u32 sgemm_tn_128x32_param_15
)
{


	ret;

}


// ===== COMPILED SASS (sm_100) =====

	.target	sm_100

	.elftype	@"ET_EXEC"


//--------------------- .note.nv.tkinfo           --------------------------
	.section	.note.nv.tkinfo,"",@"SHT_NOTE"
	.sectionflags	@"SHF_NOTE_NV_TKINFO"
	.tkinfo
        /*0018*/ 	.word	0x00000002
        /*0030*/ 	.string	""
        /*0030*/ 	.string	"ptxas"
        /*0030*/ 	.string	"Cuda compilation tools, release 13.0, V13.0.88"
        /*0030*/ 	.string	"Build cuda_13.0.r13.0/compiler.36424714_0"
        /*0030*/ 	.string	"-arch sm_100 -m 64 "



//--------------------- .note.nv.cuinfo           --------------------------
	.section	.note.nv.cuinfo,"",@"SHT_NOTE"
	.sectionflags	@"SHF_NOTE_NV_CUINFO"
        /*0018*/ 	.short	0x0002
        /*001a*/ 	.short	0x0064
        /*001c*/ 	.short	0x0082
	.zero		2


//--------------------- .nv.info                  --------------------------
	.section	.nv.info,"",@"SHT_CUDA_INFO"
	.align	4


	//----- nvinfo : EIATTR_REGCOUNT
	.align		4
        /*0000*/ 	.byte	0x04, 0x2f
        /*0002*/ 	.short	(.L_1 - .L_0)
	.align		4
.L_0:
        /*0004*/ 	.word	index@(sgemm_tn_128x32)
        /*0008*/ 	.word	0x00000004


	//----- nvinfo : EIATTR_FRAME_SIZE
	.align		4
.L_1:
        /*000c*/ 	.byte	0x04, 0x11
        /*000e*/ 	.short	(.L_3 - .L_2)
	.align		4
.L_2:
        /*0010*/ 	.word	index@(sgemm_tn_128x32)
        /*0014*/ 	.word	0x00000000


	//----- nvinfo : EIATTR_MIN_STACK_SIZE
	.align		4
.L_3:
        /*0018*/ 	.byte	0x04, 0x12
        /*001a*/ 	.short	(.L_5 - .L_4)
	.align		4
.L_4:
        /*001c*/ 	.word	index@(sgemm_tn_128x32)
        /*0020*/ 	.word	0x00000000
.L_5:


//--------------------- .nv.compat                --------------------------
	.section	.nv.compat,"",@"SHT_CUDA_COMPAT_INFO"
	.align	4
        /*0000*/ 	.byte	0x02, 0x09, 0x00, 0x00, 0x02, 0x02, 0x01, 0x00, 0x02, 0x05, 0x05, 0x00, 0x03, 0x07, 0x01, 0x01
        /*0010*/ 	.byte	0x02, 0x03, 0x00, 0x00, 0x02, 0x06, 0x01, 0x00, 0x04, 0x0b, 0x08, 0x00, 0x09, 0x00, 0x00, 0x00
        /*0020*/ 	.byte	0x00, 0x00, 0x00, 0x00


//--------------------- .nv.info.sgemm_tn_128x32  --------------------------
	.section	.nv.info.sgemm_tn_128x32,"",@"SHT_CUDA_INFO"
	.sectionflags	@""
	.align	4


	//----- nvinfo : EIATTR_CUDA_API_VERSION
	.align		4
        /*0000*/ 	.byte	0x04, 0x37
        /*0002*/ 	.short	(.L_7 - .L_6)
.L_6:
        /*0004*/ 	.word	0x00000082


	//----- nvinfo : EIATTR_KPARAM_INFO
	.align		4
.L_7:
        /*0008*/ 	.byte	0x04, 0x17
        /*000a*/ 	.short	(.L_9 - .L_8)
.L_8:
        /*000c*/ 	.word	0x00000000
        /*0010*/ 	.short	0x000f
        /*0012*/ 	.short	0x0048
        /*0014*/ 	.byte	0x00, 0xf0, 0x11, 0x00


	//----- nvinfo : EIATTR_KPARAM_INFO
	.align		4
.L_9:
        /*0018*/ 	.byte	0x04, 0x17
        /*001a*/ 	.short	(.L_11 - .L_10)
.L_10:
        /*001c*/ 	.word	0x00000000
        /*0020*/ 	.short	0x000e
        /*0022*/ 	.short	0x0044
        /*0024*/ 	.byte	0x00, 0xf0, 0x11, 0x00


	//----- nvinfo : EIATTR_KPARAM_INFO
	.align		4
.L_11:
        /*0028*/ 	.byte	0x04, 0x17
        /*002a*/ 	.short	(.L_13 - .L_12)
.L_12:
        /*002c*/ 	.word	0x00000000
        /*0030*/ 	.short	0x000d
        /*0032*/ 	.short	0x0040
        /*0034*/ 	.byte	0x00, 0xf0, 0x11, 0x00


	//----- nvinfo : EIATTR_KPARAM_INFO
	.align		4
.L_13:
        /*0038*/ 	.byte	0x04, 0x17
        /*003a*/ 	.short	(.L_15 - .L_14)
.L_14:
        /*003c*/ 	.word	0x00000000
        /*0040*/ 	.short	0x000c
        /*0042*/ 	.short	0x003c
        /*0044*/ 	.byte	0x00, 0xf0, 0x11, 0x00


	//----- nvinfo : EIATTR_KPARAM_INFO
	.align		4
.L_15:
        /*0048*/ 	.byte	0x04, 0x17
        /*004a*/ 	.short	(.L_17 - .L_16)
.L_16:
        /*004c*/ 	.word	0x00000000
        /*0050*/ 	.short	0x000b
        /*0052*/ 	.short	0x0038
        /*0054*/ 	.byte	0x00, 0xf0, 0x11, 0x00


	//----- nvinfo : EIATTR_KPARAM_INFO
	.align		4
.L_17:
        /*0058*/ 	.byte	0x04, 0x17
        /*005a*/ 	.short	(.L_19 - .L_18)
.L_18:
        /*005c*/ 	.word	0x00000000
        /*0060*/ 	.short	0x000a
        /*0062*/ 	.short	0x0034
        /*0064*/ 	.byte	0x00, 0xf0, 0x11, 0x00


	//----- nvinfo : EIATTR_KPARAM_INFO
	.align		4
.L_19:
        /*0068*/ 	.byte	0x04, 0x17
        /*006a*/ 	.short	(.L_21 - .L_20)
.L_20:
        /*006c*/ 	.word	0x00000000
        /*0070*/ 	.short	0x0009
        /*0072*/ 	.short	0x0030
        /*0074*/ 	.byte	0x00, 0xf0, 0x11, 0x00


	//----- nvinfo : EIATTR_KPARAM_INFO
	.align		4
.L_21:
        /*0078*/ 	.byte	0x04, 0x17
        /*007a*/ 	.short	(.L_23 - .L_22)
.L_22:
        /*007c*/ 	.word	0x00000000
        /*0080*/ 	.short	0x0008
        /*0082*/ 	.short	0x002c
        /*0084*/ 	.byte	0x00, 0xf0, 0x11, 0x00


	//----- nvinfo : EIATTR_KPARAM_INFO
	.align		4
.L_23:
        /*0088*/ 	.byte	0x04, 0x17
        /*008a*/ 	.short	(.L_25 - .L_24)
.L_24:
        /*008c*/ 	.word	0x00000000
        /*0090*/ 	.short	0x0007
        /*0092*/ 	.short	0x0028
        /*0094*/ 	.byte	0x00, 0xf0, 0x11, 0x00


	//----- nvinfo : EIATTR_KPARAM_INFO
	.align		4
.L_25:
        /*0098*/ 	.byte	0x04, 0x17
        /*009a*/ 	.short	(.L_27 - .L_26)
.L_26:
        /*009c*/ 	.word	0x00000000
        /*00a0*/ 	.short	0x0006
        /*00a2*/ 	.short	0x0024
        /*00a4*/ 	.byte	0x00, 0xf0, 0x11, 0x00


	//----- nvinfo : EIATTR_KPARAM_INFO
	.align		4
.L_27:
        /*00a8*/ 	.byte	0x04, 0x17
        /*00aa*/ 	.short	(.L_29 - .L_28)
.L_28:
        /*00ac*/ 	.word	0x00000000
        /*00b0*/ 	.short	0x0005
        /*00b2*/ 	.short	0x0020
        /*00b4*/ 	.byte	0x00, 0xf0, 0x11, 0x00


	//----- nvinfo : EIATTR_KPARAM_INFO
	.align		4
.L_29:
        /*00b8*/ 	.byte	0x04, 0x17
        /*00ba*/ 	.short	(.L_31 - .L_30)
.L_30:
        /*00bc*/ 	.word	0x00000000
        /*00c0*/ 	.short	0x0004
        /*00c2*/ 	.short	0x001c
        /*00c4*/ 	.byte	0x00, 0xf0, 0x11, 0x00


	//----- nvinfo : EIATTR_KPARAM_INFO
	.align		4
.L_31:
        /*00c8*/ 	.byte	0x04, 0x17
        /*00ca*/ 	.short	(.L_33 - .L_32)
.L_32:
        /*00cc*/ 	.word	0x00000000
        /*00d0*/ 	.short	0x0003
        /*00d2*/ 	.short	0x0018
        /*00d4*/ 	.byte	0x00, 0xf0, 0x11, 0x00


	//----- nvinfo : EIATTR_KPARAM_INFO
	.align		4
.L_33:
        /*00d8*/ 	.byte	0x04, 0x17
        /*00da*/ 	.short	(.L_35 - .L_34)
.L_34:
        /*00dc*/ 	.word	0x00000000
        /*00e0*/ 	.short	0x0002
        /*00e2*/ 	.short	0x0010
        /*00e4*/ 	.byte	0x00, 0xf5, 0x21, 0x00


	//----- nvinfo : EIATTR_KPARAM_INFO
	.align		4
.L_35:
        /*00e8*/ 	.byte	0x04, 0x17
        /*00ea*/ 	.short	(.L_37 - .L_36)
.L_36:
        /*00ec*/ 	.word	0x00000000
        /*00f0*/ 	.short	0x0001
        /*00f2*/ 	.short	0x0008
        /*00f4*/ 	.byte	0x00, 0xf5, 0x21, 0x00


	//----- nvinfo : EIATTR_KPARAM_INFO
	.align		4
.L_37:
        /*00f8*/ 	.byte	0x04, 0x17
        /*00fa*/ 	.short	(.L_39 - .L_38)
.L_38:
        /*00fc*/ 	.word	0x00000000
        /*0100*/ 	.short	0x0000
        /*0102*/ 	.short	0x0000
        /*0104*/ 	.byte	0x00, 0xf5, 0x21, 0x00


	//----- nvinfo : EIATTR_SPARSE_MMA_MASK
	.align		4
.L_39:
        /*0108*/ 	.byte	0x03, 0x50
        /*010a*/ 	.short	0x0000


	//----- nvinfo : EIATTR_MAXREG_COUNT
	.align		4
        /*010c*/ 	.byte	0x03, 0x1b
        /*010e*/ 	.short	0x00ff


	//----- nvinfo : EIATTR_MERCURY_ISA_VERSION
	.align		4
        /*0110*/ 	.byte	0x03, 0x5f
        /*0112*/ 	.short	0x0101


	//----- nvinfo : EIATTR_VRC_CTA_INIT_COUNT
	.align		4
        /*0114*/ 	.byte	0x02, 0x4a
	.zero		1
	.zero		1


	//----- nvinfo : EIATTR_EXIT_INSTR_OFFSETS
	.align		4
        /*0118*/ 	.byte	0x04, 0x1c
        /*011a*/ 	.short	(.L_41 - .L_40)


	//   ....[0]....
.L_40:
        /*011c*/ 	.word	0x00000010


	//----- nvinfo : EIATTR_CBANK_PARAM_SIZE
	.align		4
.L_41:
        /*0120*/ 	.byte	0x03, 0x19
        /*0122*/ 	.short	0x004c


	//----- nvinfo : EIATTR_PARAM_CBANK
	.align		4
        /*0124*/ 	.byte	0x04, 0x0a
        /*0126*/ 	.short	(.L_43 - .L_42)
	.align		4
.L_42:
        /*0128*/ 	.word	index@(.nv.constant0.sgemm_tn_128x32)
        /*012c*/ 	.short	0x0380
        /*012e*/ 	.short	0x004c


	//----- nvinfo : EIATTR_SW_WAR
	.align		4
.L_43:
        /*0130*/ 	.byte	0x04, 0x36
        /*0132*/ 	.short	(.L_45 - .L_44)
.L_44:
        /*0134*/ 	.word	0x00000008
.L_45:


//--------------------- .nv.callgraph             --------------------------
	.section	.nv.callgraph,"",@"SHT_CUDA_CALLGRAPH"
	.align	4
	.sectionentsize	8
	.align		4
        /*0000*/ 	.word	0x00000000
	.align		4
        /*0004*/ 	.word	0xffffffff
	.align		4
        /*0008*/ 	.word	0x00000000
	.align		4
        /*000c*/ 	.word	0xfffffffe
	.align		4
        /*0010*/ 	.word	0x00000000
	.align		4
        /*0014*/ 	.word	0xfffffffd
	.align		4
        /*0018*/ 	.word	0x00000000
	.align		4
        /*001c*/ 	.word	0xfffffffc


//--------------------- .text.sgemm_tn_128x32     --------------------------
	.section	.text.sgemm_tn_128x32,"ax",@progbits
	.align	128
        .global         sgemm_tn_128x32
        .type           sgemm_tn_128x32,@function
        .size           sgemm_tn_128x32,(.L_x_1 - sgemm_tn_128x32)
        .other          sgemm_tn_128x32,@"STO_CUDA_ENTRY STV_DEFAULT"
sgemm_tn_128x32:
.text.sgemm_tn_128x32:
[----:B------:R-:W-:Y:S01]  /*0000*/  LDC R1, c[0x0][0x37c] ;  /* 0x0000df00ff017b82 */ /* 0x000fe20000000800 */
[----:B------:R-:W-:Y:S05]  /*0010*/  EXIT ;  /* 0x000000000000794d */ /* 0x000fea0003800000 */
.L_x_0:
[----:B------:R-:W-:-:S00]  /*0020*/  BRA `(.L_x_0) ;  /* 0xfffffffc00fc7947 */ /* 0x000fc0000383ffff */
[----:B------:R-:W-:-:S00]  /*0030*/  NOP ;  /* 0x0000000000007918 */ /* 0x000fc00000000000 */
        /* <DEDUP_REMOVED lines=12> */
.L_x_1:


//--------------------- .nv.shared.reserved.0     --------------------------
	.section	.nv.shared.reserved.0,"aw",@nobits
	.weak		__nv_reservedSMEM_offset_0_alias
	.size		__nv_reservedSMEM_offset_0_alias, 0, 64
	.other		__nv_reservedSMEM_offset_0_alias,@"STO_CUDA_RESERVED_SHARED STV_DEFAULT"
__nv_reservedSMEM_offset_0_alias:
	.zero		0
	.zero		64


//--------------------- .nv.constant0.sgemm_tn_128x32 --------------------------
	.section	.nv.constant0.sgemm_tn_128x32,"a",@progbits
	.sectionflags	@""
	.align	4
.nv.constant0.sgemm_tn_128x32:
	.zero		972


//--------------------- SYMBOLS --------------------------

	.type		.nv.reservedSmem.offset0,@object
	.size		.nv.reservedSmem.offset0,0x4
